//
// Generated by NVIDIA NVVM Compiler
//
// Compiler Build ID: CL-36424714
// Cuda compilation tools, release 13.0, V13.0.88
// Based on NVVM 20.0.0
//

.version 9.0
.target sm_100
.address_size 64

	// .globl	_Z9VectorAddPfS_S_
.extern .func  (.param .b32 func_retval0) vprintf
(
	.param .b64 vprintf_param_0,
	.param .b64 vprintf_param_1
)
;
.global .align 1 .b8 $str[74] = {116, 104, 114, 101, 97, 100, 58, 32, 37, 100, 9, 98, 108, 111, 99, 107, 73, 100, 120, 46, 120, 58, 32, 37, 100, 9, 98, 108, 111, 99, 107, 68, 105, 109, 46, 120, 58, 32, 37, 100, 9, 116, 104, 114, 101, 97, 100, 73, 100, 120, 46, 120, 58, 32, 37, 100, 9, 116, 104, 114, 101, 97, 100, 73, 100, 120, 46, 121, 58, 32, 37, 100, 10};

.visible .entry _Z9VectorAddPfS_S_(
	.param .u64 .ptr .align 1 _Z9VectorAddPfS_S__param_0,
	.param .u64 .ptr .align 1 _Z9VectorAddPfS_S__param_1,
	.param .u64 .ptr .align 1 _Z9VectorAddPfS_S__param_2
)
{
	.local .align 8 .b8 	__local_depot0[24];
	.reg .b64 	%SP;
	.reg .b64 	%SPL;
	.reg .b32 	%r<12>;
	.reg .b32 	%f<4>;
	.reg .b64 	%rd<15>;

	mov.u64 	%SPL, __local_depot0;
	cvta.local.u64 	%SP, %SPL;
	ld.param.u64 	%rd1, [_Z9VectorAddPfS_S__param_0];
	ld.param.u64 	%rd2, [_Z9VectorAddPfS_S__param_1];
	ld.param.u64 	%rd3, [_Z9VectorAddPfS_S__param_2];
	cvta.to.global.u64 	%rd4, %rd3;
	cvta.to.global.u64 	%rd5, %rd2;
	cvta.to.global.u64 	%rd6, %rd1;
	add.u64 	%rd7, %SP, 0;
	add.u64 	%rd8, %SPL, 0;
	mov.u32 	%r1, %ctaid.y;
	mov.u32 	%r2, %nctaid.x;
	mov.u32 	%r3, %ctaid.x;
	mov.u32 	%r4, %tid.y;
	mov.u32 	%r5, %ntid.x;
	mov.u32 	%r6, %tid.x;
	mad.lo.s32 	%r7, %r4, %r5, %r6;
	mad.lo.s32 	%r8, %r2, %r1, %r3;
	mad.lo.s32 	%r9, %r8, 50, %r7;
	st.local.v2.u32 	[%rd8], {%r9, %r3};
	st.local.v2.u32 	[%rd8+8], {%r5, %r6};
	st.local.u32 	[%rd8+16], %r4;
	mov.u64 	%rd9, $str;
	cvta.global.u64 	%rd10, %rd9;
	{ // callseq 0, 0
	.param .b64 param0;
	st.param.b64 	[param0], %rd10;
	.param .b64 param1;
	st.param.b64 	[param1], %rd7;
	.param .b32 retval0;
	call.uni (retval0), 
	vprintf, 
	(
	param0, 
	param1
	);
	ld.param.b32 	%r10, [retval0];
	} // callseq 0
	mul.wide.s32 	%rd11, %r9, 4;
	add.s64 	%rd12, %rd6, %rd11;
	ld.global.f32 	%f1, [%rd12];
	add.s64 	%rd13, %rd5, %rd11;
	ld.global.f32 	%f2, [%rd13];
	add.f32 	%f3, %f1, %f2;
	add.s64 	%rd14, %rd4, %rd11;
	st.global.f32 	[%rd14], %f3;
	ret;

}


// ===== COMPILED SASS (sm_100) =====

	.target	sm_100

	.elftype	@"ET_EXEC"


//--------------------- .note.nv.tkinfo           --------------------------
	.section	.note.nv.tkinfo,"",@"SHT_NOTE"
	.sectionflags	@"SHF_NOTE_NV_TKINFO"
	.tkinfo
        /*0018*/ 	.word	0x00000002
        /*0030*/ 	.string	""
        /*0030*/ 	.string	"ptxas"
        /*0030*/ 	.string	"Cuda compilation tools, release 13.0, V13.0.88"
        /*0030*/ 	.string	"Build cuda_13.0.r13.0/compiler.36424714_0"
        /*0030*/ 	.string	"-arch sm_100 -m 64 "



//--------------------- .note.nv.cuinfo           --------------------------
	.section	.note.nv.cuinfo,"",@"SHT_NOTE"
	.sectionflags	@"SHF_NOTE_NV_CUINFO"
        /*0018*/ 	.short	0x0002
        /*001a*/ 	.short	0x0064
        /*001c*/ 	.short	0x0082
	.zero		2


//--------------------- .nv.info                  --------------------------
	.section	.nv.info,"",@"SHT_CUDA_INFO"
	.align	4


	//----- nvinfo : EIATTR_REGCOUNT
	.align		4
        /*0000*/ 	.byte	0x04, 0x2f
        /*0002*/ 	.short	(.L_2 - .L_1)
	.align		4
.L_1:
        /*0004*/ 	.word	index@(_Z9VectorAddPfS_S_)
        /*0008*/ 	.word	0x00000018


	//----- nvinfo : EIATTR_FRAME_SIZE
	.align		4
.L_2:
        /*000c*/ 	.byte	0x04, 0x11
        /*000e*/ 	.short	(.L_4 - .L_3)
	.align		4
.L_3:
        /*0010*/ 	.word	index@(_Z9VectorAddPfS_S_)
        /*0014*/ 	.word	0x00000018


	//----- nvinfo : EIATTR_MIN_STACK_SIZE
	.align		4
.L_4:
        /*0018*/ 	.byte	0x04, 0x12
        /*001a*/ 	.short	(.L_6 - .L_5)
	.align		4
.L_5:
        /*001c*/ 	.word	index@(_Z9VectorAddPfS_S_)
        /*0020*/ 	.word	0x00000018
.L_6:


//--------------------- .nv.compat                --------------------------
	.section	.nv.compat,"",@"SHT_CUDA_COMPAT_INFO"
	.align	4
        /*0000*/ 	.byte	0x02, 0x09, 0x00, 0x00, 0x02, 0x02, 0x01, 0x00, 0x02, 0x05, 0x05, 0x00, 0x03, 0x07, 0x01, 0x01
        /*0010*/ 	.byte	0x02, 0x03, 0x00, 0x00, 0x02, 0x06, 0x01, 0x00, 0x04, 0x0b, 0x08, 0x00, 0x09, 0x00, 0x00, 0x00
        /*0020*/ 	.byte	0x00, 0x00, 0x00, 0x00


//--------------------- .nv.info._Z9VectorAddPfS_S_ --------------------------
	.section	.nv.info._Z9VectorAddPfS_S_,"",@"SHT_CUDA_INFO"
	.sectionflags	@""
	.align	4


	//----- nvinfo : EIATTR_CUDA_API_VERSION
	.align		4
        /*0000*/ 	.byte	0x04, 0x37
        /*0002*/ 	.short	(.L_8 - .L_7)
.L_7:
        /*0004*/ 	.word	0x00000082


	//----- nvinfo : EIATTR_KPARAM_INFO
	.align		4
.L_8:
        /*0008*/ 	.byte	0x04, 0x17
        /*000a*/ 	.short	(.L_10 - .L_9)
.L_9:
        /*000c*/ 	.word	0x00000000
        /*0010*/ 	.short	0x0002
        /*0012*/ 	.short	0x0010
        /*0014*/ 	.byte	0x00, 0xf5, 0x21, 0x00


	//----- nvinfo : EIATTR_KPARAM_INFO
	.align		4
.L_10:
        /*0018*/ 	.byte	0x04, 0x17
        /*001a*/ 	.short	(.L_12 - .L_11)
.L_11:
        /*001c*/ 	.word	0x00000000
        /*0020*/ 	.short	0x0001
        /*0022*/ 	.short	0x0008
        /*0024*/ 	.byte	0x00, 0xf5, 0x21, 0x00


	//----- nvinfo : EIATTR_KPARAM_INFO
	.align		4
.L_12:
        /*0028*/ 	.byte	0x04, 0x17
        /*002a*/ 	.short	(.L_14 - .L_13)
.L_13:
        /*002c*/ 	.word	0x00000000
        /*0030*/ 	.short	0x0000
        /*0032*/ 	.short	0x0000
        /*0034*/ 	.byte	0x00, 0xf5, 0x21, 0x00


	//----- nvinfo : EIATTR_SPARSE_MMA_MASK
	.align		4
.L_14:
        /*0038*/ 	.byte	0x03, 0x50
        /*003a*/ 	.short	0x0000


	//----- nvinfo : EIATTR_MAXREG_COUNT
	.align		4
        /*003c*/ 	.byte	0x03, 0x1b
        /*003e*/ 	.short	0x00ff


	//----- nvinfo : EIATTR_EXTERNS
	.align		4
        /*0040*/ 	.byte	0x04, 0x0f
        /*0042*/ 	.short	(.L_16 - .L_15)


	//   ....[0]....
	.align		4
.L_15:
        /*0044*/ 	.word	index@(vprintf)


	//----- nvinfo : EIATTR_MERCURY_ISA_VERSION
	.align		4
.L_16:
        /*0048*/ 	.byte	0x03, 0x5f
        /*004a*/ 	.short	0x0101


	//----- nvinfo : EIATTR_VRC_CTA_INIT_COUNT
	.align		4
        /*004c*/ 	.byte	0x02, 0x4a
	.zero		1
	.zero		1


	//----- nvinfo : EIATTR_SYSCALL_OFFSETS
	.align		4
        /*0050*/ 	.byte	0x04, 0x46
        /*0052*/ 	.short	(.L_18 - .L_17)


	//   ....[0]....
.L_17:
        /*0054*/ 	.word	0x00000190


	//----- nvinfo : EIATTR_EXIT_INSTR_OFFSETS
	.align		4
.L_18:
        /*0058*/ 	.byte	0x04, 0x1c
        /*005a*/ 	.short	(.L_20 - .L_19)


	//   ....[0]....
.L_19:
        /*005c*/ 	.word	0x00000240


	//----- nvinfo : EIATTR_CBANK_PARAM_SIZE
	.align		4
.L_20:
        /*0060*/ 	.byte	0x03, 0x19
        /*0062*/ 	.short	0x0018


	//----- nvinfo : EIATTR_PARAM_CBANK
	.align		4
        /*0064*/ 	.byte	0x04, 0x0a
        /*0066*/ 	.short	(.L_22 - .L_21)
	.align		4
.L_21:
        /*0068*/ 	.word	index@(.nv.constant0._Z9VectorAddPfS_S_)
        /*006c*/ 	.short	0x0380
        /*006e*/ 	.short	0x0018


	//----- nvinfo : EIATTR_SW_WAR
	.align		4
.L_22:
        /*0070*/ 	.byte	0x04, 0x36
        /*0072*/ 	.short	(.L_24 - .L_23)
.L_23:
        /*0074*/ 	.word	0x00000008
.L_24:


//--------------------- .nv.callgraph             --------------------------
	.section	.nv.callgraph,"",@"SHT_CUDA_CALLGRAPH"
	.align	4
	.sectionentsize	8
	.align		4
        /*0000*/ 	.word	0x00000000
	.align		4
        /*0004*/ 	.word	0xffffffff
	.align		4
        /*0008*/ 	.word	index@(_Z9VectorAddPfS_S_)
	.align		4
        /*000c*/ 	.word	index@(vprintf)
	.align		4
        /*0010*/ 	.word	0x00000000
	.align		4
        /*0014*/ 	.word	0xfffffffe
	.align		4
        /*0018*/ 	.word	0x00000000
	.align		4
        /*001c*/ 	.word	0xfffffffd
	.align		4
        /*0020*/ 	.word	0x00000000
	.align		4
        /*0024*/ 	.word	0xfffffffc


//--------------------- .nv.constant4             --------------------------
	.section	.nv.constant4,"a",@progbits
	.align	8
	.align		8
.nv.constant4:
        /*0000*/ 	.dword	vprintf
	.align		8
        /*0008*/ 	.dword	$str


//--------------------- .text._Z9VectorAddPfS_S_  --------------------------
	.section	.text._Z9VectorAddPfS_S_,"ax",@progbits
	.align	128
        .global         _Z9VectorAddPfS_S_
        .type           _Z9VectorAddPfS_S_,@function
        .size           _Z9VectorAddPfS_S_,(.L_x_2 - _Z9VectorAddPfS_S_)
        .other          _Z9VectorAddPfS_S_,@"STO_CUDA_ENTRY STV_DEFAULT"
_Z9VectorAddPfS_S_:
.text._Z9VectorAddPfS_S_:
[----:B------:R-:W0:Y:S01]  /*0000*/  LDC R1, c[0x0][0x37c] ;  /* 0x0000df00ff017b82 */ /* 0x000e220000000800 */
[----:B------:R-:W1:Y:S01]  /*0010*/  S2R R10, SR_TID.Y ;  /* 0x00000000000a7919 */ /* 0x000e620000002200 */
[----:B------:R-:W2:Y:S06]  /*0020*/  LDCU UR5, c[0x0][0x2fc] ;  /* 0x00005f80ff0577ac */ /* 0x000eac0008000800 */
[----:B------:R-:W3:Y:S01]  /*0030*/  LDC R0, c[0x0][0x370] ;  /* 0x0000dc00ff007b82 */ /* 0x000ee20000000800 */
[----:B0-----:R-:W-:Y:S01]  /*0040*/  IADD3 R1, PT, PT, R1, -0x18, RZ ;  /* 0xffffffe801017810 */ /* 0x001fe20007ffe0ff */
[----:B------:R-:W3:Y:S01]  /*0050*/  S2R R3, SR_CTAID.X ;  /* 0x0000000000037919 */ /* 0x000ee20000002500 */
[----:B------:R-:W0:Y:S01]  /*0060*/  LDCU.64 UR6, c[0x4][0x8] ;  /* 0x01000100ff0677ac */ /* 0x000e220008000a00 */
[----:B------:R-:W4:Y:S01]  /*0070*/  S2R R13, SR_TID.X ;  /* 0x00000000000d7919 */ /* 0x000f220000002100 */
[----:B------:R-:W2:Y:S03]  /*0080*/  LDCU.64 UR36, c[0x0][0x358] ;  /* 0x00006b00ff2477ac */ /* 0x000ea60008000a00 */
[----:B------:R-:W3:Y:S08]  /*0090*/  S2UR UR4, SR_CTAID.Y ;  /* 0x00000000000479c3 */ /* 0x000ef00000002600 */
[----:B------:R-:W4:Y:S01]  /*00a0*/  LDC R12, c[0x0][0x360] ;  /* 0x0000d800ff0c7b82 */ /* 0x000f220000000800 */
[----:B0-----:R-:W-:Y:S01]  /*00b0*/  MOV R4, UR6 ;  /* 0x0000000600047c02 */ /* 0x001fe20008000f00 */
[----:B-1----:R0:W-:Y:S01]  /*00c0*/  STL [R1+0x10], R10 ;  /* 0x0000100a01007387 */ /* 0x0021e20000100800 */
[----:B---3--:R-:W-:Y:S01]  /*00d0*/  IMAD R5, R0, UR4, R3 ;  /* 0x0000000400057c24 */ /* 0x008fe2000f8e0203 */
[----:B------:R-:W-:Y:S01]  /*00e0*/  MOV R0, 0x0 ;  /* 0x0000000000007802 */ /* 0x000fe20000000f00 */
[----:B------:R-:W1:Y:S03]  /*00f0*/  LDCU UR4, c[0x0][0x2f8] ;  /* 0x00005f00ff0477ac */ /* 0x000e660008000800 */
[----:B------:R0:W3:Y:S01]  /*0100*/  LDC.64 R8, c[0x4][R0] ;  /* 0x0100000000087b82 */ /* 0x0000e20000000a00 */
[----:B----4-:R-:W-:Y:S01]  /*0110*/  IMAD R2, R10, R12, R13 ;  /* 0x0000000c0a027224 */ /* 0x010fe200078e020d */
[----:B------:R0:W-:Y:S03]  /*0120*/  STL.64 [R1+0x8], R12 ;  /* 0x0000080c01007387 */ /* 0x0001e60000100a00 */
[----:B------:R-:W-:Y:S01]  /*0130*/  IMAD R2, R5, 0x32, R2 ;  /* 0x0000003205027824 */ /* 0x000fe200078e0202 */
[----:B------:R-:W-:-:S04]  /*0140*/  MOV R5, UR7 ;  /* 0x0000000700057c02 */ /* 0x000fc80008000f00 */
[----:B------:R0:W-:Y:S01]  /*0150*/  STL.64 [R1], R2 ;  /* 0x0000000201007387 */ /* 0x0001e20000100a00 */
[----:B-1----:R-:W-:-:S04]  /*0160*/  IADD3 R6, P0, PT, R1, UR4, RZ ;  /* 0x0000000401067c10 */ /* 0x002fc8000ff1e0ff */
[----:B--2---:R-:W-:-:S09]  /*0170*/  IADD3.X R7, PT, PT, RZ, UR5, RZ, P0, !PT ;  /* 0x00000005ff077c10 */ /* 0x004fd200087fe4ff */
[----:B------:R-:W-:-:S07]  /*0180*/  LEPC R20, `(.L_x_0) ;  /* 0x000000001014794e */ /* 0x000fce0000000000 */
[----:B0--3--:R-:W-:Y:S05]  /*0190*/  CALL.ABS.NOINC R8 ;  /* 0x0000000008007343 */ /* 0x009fea0003c00000 */
.L_x_0:
[----:B------:R-:W0:Y:S08]  /*01a0*/  LDC.64 R4, c[0x0][0x380] ;  /* 0x0000e000ff047b82 */ /* 0x000e300000000a00 */
[----:B------:R-:W1:Y:S08]  /*01b0*/  LDC.64 R6, c[0x0][0x388] ;  /* 0x0000e200ff067b82 */ /* 0x000e700000000a00 */
[----:B------:R-:W2:Y:S01]  /*01c0*/  LDC.64 R8, c[0x0][0x390] ;  /* 0x0000e400ff087b82 */ /* 0x000ea20000000a00 */
[----:B0-----:R-:W-:-:S06]  /*01d0*/  IMAD.WIDE R4, R2, 0x4, R4 ;  /* 0x0000000402047825 */ /* 0x001fcc00078e0204 */
[----:B------:R-:W3:Y:S01]  /*01e0*/  LDG.E R4, desc[UR36][R4.64] ;  /* 0x0000002404047981 */ /* 0x000ee2000c1e1900 */
[----:B-1----:R-:W-:-:S06]  /*01f0*/  IMAD.WIDE R6, R2, 0x4, R6 ;  /* 0x0000000402067825 */ /* 0x002fcc00078e0206 */
[----:B------:R-:W3:Y:S01]  /*0200*/  LDG.E R7, desc[UR36][R6.64] ;  /* 0x0000002406077981 */ /* 0x000ee2000c1e1900 */
[----:B--2---:R-:W-:-:S04]  /*0210*/  IMAD.WIDE R2, R2, 0x4, R8 ;  /* 0x0000000402027825 */ /* 0x004fc800078e0208 */
[----:B---3--:R-:W-:-:S05]  /*0220*/  FADD R9, R4, R7 ;  /* 0x0000000704097221 */ /* 0x008fca0000000000 */
[----:B------:R-:W-:Y:S01]  /*0230*/  STG.E desc[UR36][R2.64], R9 ;  /* 0x0000000902007986 */ /* 0x000fe2000c101924 */
[----:B------:R-:W-:Y:S05]  /*0240*/  EXIT ;  /* 0x000000000000794d */ /* 0x000fea0003800000 */
.L_x_1:
[----:B------:R-:W-:-:S00]  /*0250*/  BRA `(.L_x_1) ;  /* 0xfffffffc00fc7947 */ /* 0x000fc0000383ffff */
[----:B------:R-:W-:-:S00]  /*0260*/  NOP ;  /* 0x0000000000007918 */ /* 0x000fc00000000000 */
        /* <DEDUP_REMOVED lines=9> */
.L_x_2:


//--------------------- .nv.global.init           --------------------------
	.section	.nv.global.init,"aw",@progbits
.nv.global.init:
	.type		$str,@object
	.size		$str,(.L_0 - $str)
$str:
        /*0000*/ 	.byte	0x74, 0x68, 0x72, 0x65, 0x61, 0x64, 0x3a, 0x20, 0x25, 0x64, 0x09, 0x62, 0x6c, 0x6f, 0x63, 0x6b
        /*0010*/ 	.byte	0x49, 0x64, 0x78, 0x2e, 0x78, 0x3a, 0x20, 0x25, 0x64, 0x09, 0x62, 0x6c, 0x6f, 0x63, 0x6b, 0x44
        /*0020*/ 	.byte	0x69, 0x6d, 0x2e, 0x78, 0x3a, 0x20, 0x25, 0x64, 0x09, 0x74, 0x68, 0x72, 0x65, 0x61, 0x64, 0x49
        /*0030*/ 	.byte	0x64, 0x78, 0x2e, 0x78, 0x3a, 0x20, 0x25, 0x64, 0x09, 0x74, 0x68, 0x72, 0x65, 0x61, 0x64, 0x49
        /*0040*/ 	.byte	0x64, 0x78, 0x2e, 0x79, 0x3a, 0x20, 0x25, 0x64, 0x0a, 0x00
.L_0:


//--------------------- .nv.shared.reserved.0     --------------------------
	.section	.nv.shared.reserved.0,"aw",@nobits
	.weak		__nv_reservedSMEM_offset_0_alias
	.size		__nv_reservedSMEM_offset_0_alias, 0, 64
	.other		__nv_reservedSMEM_offset_0_alias,@"STO_CUDA_RESERVED_SHARED STV_DEFAULT"
__nv_reservedSMEM_offset_0_alias:
	.zero		0
	.zero		64


//--------------------- .nv.constant0._Z9VectorAddPfS_S_ --------------------------
	.section	.nv.constant0._Z9VectorAddPfS_S_,"a",@progbits
	.sectionflags	@""
	.align	4
.nv.constant0._Z9VectorAddPfS_S_:
	.zero		920


//--------------------- SYMBOLS --------------------------

	.type		.nv.reservedSmem.offset0,@object
	.size		.nv.reservedSmem.offset0,0x4
	.type		vprintf,@function
